//
// Generated by NVIDIA NVVM Compiler
//
// Compiler Build ID: CL-36424714
// Cuda compilation tools, release 13.0, V13.0.88
// Based on NVVM 20.0.0
//

.version 9.0
.target sm_100
.address_size 64

	// .globl	_Z9ATAkernelPdS_
// _ZZ9ATAkernelPdS_E5Asub1 has been demoted
// _ZZ9ATAkernelPdS_E5Asub2 has been demoted

.visible .entry _Z9ATAkernelPdS_(
	.param .u64 .ptr .align 1 _Z9ATAkernelPdS__param_0,
	.param .u64 .ptr .align 1 _Z9ATAkernelPdS__param_1
)
{
	.reg .pred 	%p<2>;
	.reg .b32 	%r<32>;
	.reg .b64 	%rd<14>;
	.reg .b64 	%fd<102>;
	// demoted variable
	.shared .align 8 .b8 _ZZ9ATAkernelPdS_E5Asub1[8192];
	// demoted variable
	.shared .align 8 .b8 _ZZ9ATAkernelPdS_E5Asub2[8192];
	ld.param.u64 	%rd6, [_Z9ATAkernelPdS__param_0];
	ld.param.u64 	%rd5, [_Z9ATAkernelPdS__param_1];
	cvta.to.global.u64 	%rd1, %rd6;
	mov.u32 	%r14, %ctaid.y;
	mov.u32 	%r15, %ntid.y;
	mul.lo.s32 	%r1, %r14, %r15;
	mov.u32 	%r16, %ctaid.x;
	mov.u32 	%r17, %ntid.x;
	mov.u32 	%r2, %tid.y;
	mov.u32 	%r18, %tid.x;
	shl.b32 	%r19, %r2, 12;
	shl.b32 	%r20, %r2, 8;
	mov.u32 	%r21, _ZZ9ATAkernelPdS_E5Asub1;
	add.s32 	%r22, %r21, %r20;
	shl.b32 	%r23, %r18, 3;
	add.s32 	%r3, %r22, %r23;
	mad.lo.s32 	%r4, %r16, %r17, %r18;
	mov.u32 	%r24, _ZZ9ATAkernelPdS_E5Asub2;
	add.s32 	%r7, %r24, %r23;
	add.s32 	%r5, %r7, %r20;
	mad.lo.s32 	%r6, %r2, -248, %r22;
	add.s32 	%r30, %r4, %r19;
	add.s32 	%r25, %r18, %r1;
	add.s32 	%r26, %r25, %r19;
	mul.wide.u32 	%rd7, %r26, 8;
	add.s64 	%rd13, %rd1, %rd7;
	mov.f64 	%fd101, 0d0000000000000000;
	mov.b32 	%r31, 0;
$L__BB0_1:
	mul.wide.s32 	%rd8, %r30, 8;
	add.s64 	%rd9, %rd1, %rd8;
	ld.global.f64 	%fd4, [%rd13];
	st.shared.f64 	[%r3], %fd4;
	ld.global.f64 	%fd5, [%rd9];
	st.shared.f64 	[%r5], %fd5;
	bar.sync 	0;
	ld.shared.f64 	%fd6, [%r6];
	ld.shared.f64 	%fd7, [%r7];
	fma.rn.f64 	%fd8, %fd6, %fd7, %fd101;
	ld.shared.f64 	%fd9, [%r6+256];
	ld.shared.f64 	%fd10, [%r7+256];
	fma.rn.f64 	%fd11, %fd9, %fd10, %fd8;
	ld.shared.f64 	%fd12, [%r6+512];
	ld.shared.f64 	%fd13, [%r7+512];
	fma.rn.f64 	%fd14, %fd12, %fd13, %fd11;
	ld.shared.f64 	%fd15, [%r6+768];
	ld.shared.f64 	%fd16, [%r7+768];
	fma.rn.f64 	%fd17, %fd15, %fd16, %fd14;
	ld.shared.f64 	%fd18, [%r6+1024];
	ld.shared.f64 	%fd19, [%r7+1024];
	fma.rn.f64 	%fd20, %fd18, %fd19, %fd17;
	ld.shared.f64 	%fd21, [%r6+1280];
	ld.shared.f64 	%fd22, [%r7+1280];
	fma.rn.f64 	%fd23, %fd21, %fd22, %fd20;
	ld.shared.f64 	%fd24, [%r6+1536];
	ld.shared.f64 	%fd25, [%r7+1536];
	fma.rn.f64 	%fd26, %fd24, %fd25, %fd23;
	ld.shared.f64 	%fd27, [%r6+1792];
	ld.shared.f64 	%fd28, [%r7+1792];
	fma.rn.f64 	%fd29, %fd27, %fd28, %fd26;
	ld.shared.f64 	%fd30, [%r6+2048];
	ld.shared.f64 	%fd31, [%r7+2048];
	fma.rn.f64 	%fd32, %fd30, %fd31, %fd29;
	ld.shared.f64 	%fd33, [%r6+2304];
	ld.shared.f64 	%fd34, [%r7+2304];
	fma.rn.f64 	%fd35, %fd33, %fd34, %fd32;
	ld.shared.f64 	%fd36, [%r6+2560];
	ld.shared.f64 	%fd37, [%r7+2560];
	fma.rn.f64 	%fd38, %fd36, %fd37, %fd35;
	ld.shared.f64 	%fd39, [%r6+2816];
	ld.shared.f64 	%fd40, [%r7+2816];
	fma.rn.f64 	%fd41, %fd39, %fd40, %fd38;
	ld.shared.f64 	%fd42, [%r6+3072];
	ld.shared.f64 	%fd43, [%r7+3072];
	fma.rn.f64 	%fd44, %fd42, %fd43, %fd41;
	ld.shared.f64 	%fd45, [%r6+3328];
	ld.shared.f64 	%fd46, [%r7+3328];
	fma.rn.f64 	%fd47, %fd45, %fd46, %fd44;
	ld.shared.f64 	%fd48, [%r6+3584];
	ld.shared.f64 	%fd49, [%r7+3584];
	fma.rn.f64 	%fd50, %fd48, %fd49, %fd47;
	ld.shared.f64 	%fd51, [%r6+3840];
	ld.shared.f64 	%fd52, [%r7+3840];
	fma.rn.f64 	%fd53, %fd51, %fd52, %fd50;
	ld.shared.f64 	%fd54, [%r6+4096];
	ld.shared.f64 	%fd55, [%r7+4096];
	fma.rn.f64 	%fd56, %fd54, %fd55, %fd53;
	ld.shared.f64 	%fd57, [%r6+4352];
	ld.shared.f64 	%fd58, [%r7+4352];
	fma.rn.f64 	%fd59, %fd57, %fd58, %fd56;
	ld.shared.f64 	%fd60, [%r6+4608];
	ld.shared.f64 	%fd61, [%r7+4608];
	fma.rn.f64 	%fd62, %fd60, %fd61, %fd59;
	ld.shared.f64 	%fd63, [%r6+4864];
	ld.shared.f64 	%fd64, [%r7+4864];
	fma.rn.f64 	%fd65, %fd63, %fd64, %fd62;
	ld.shared.f64 	%fd66, [%r6+5120];
	ld.shared.f64 	%fd67, [%r7+5120];
	fma.rn.f64 	%fd68, %fd66, %fd67, %fd65;
	ld.shared.f64 	%fd69, [%r6+5376];
	ld.shared.f64 	%fd70, [%r7+5376];
	fma.rn.f64 	%fd71, %fd69, %fd70, %fd68;
	ld.shared.f64 	%fd72, [%r6+5632];
	ld.shared.f64 	%fd73, [%r7+5632];
	fma.rn.f64 	%fd74, %fd72, %fd73, %fd71;
	ld.shared.f64 	%fd75, [%r6+5888];
	ld.shared.f64 	%fd76, [%r7+5888];
	fma.rn.f64 	%fd77, %fd75, %fd76, %fd74;
	ld.shared.f64 	%fd78, [%r6+6144];
	ld.shared.f64 	%fd79, [%r7+6144];
	fma.rn.f64 	%fd80, %fd78, %fd79, %fd77;
	ld.shared.f64 	%fd81, [%r6+6400];
	ld.shared.f64 	%fd82, [%r7+6400];
	fma.rn.f64 	%fd83, %fd81, %fd82, %fd80;
	ld.shared.f64 	%fd84, [%r6+6656];
	ld.shared.f64 	%fd85, [%r7+6656];
	fma.rn.f64 	%fd86, %fd84, %fd85, %fd83;
	ld.shared.f64 	%fd87, [%r6+6912];
	ld.shared.f64 	%fd88, [%r7+6912];
	fma.rn.f64 	%fd89, %fd87, %fd88, %fd86;
	ld.shared.f64 	%fd90, [%r6+7168];
	ld.shared.f64 	%fd91, [%r7+7168];
	fma.rn.f64 	%fd92, %fd90, %fd91, %fd89;
	ld.shared.f64 	%fd93, [%r6+7424];
	ld.shared.f64 	%fd94, [%r7+7424];
	fma.rn.f64 	%fd95, %fd93, %fd94, %fd92;
	ld.shared.f64 	%fd96, [%r6+7680];
	ld.shared.f64 	%fd97, [%r7+7680];
	fma.rn.f64 	%fd98, %fd96, %fd97, %fd95;
	ld.shared.f64 	%fd99, [%r6+7936];
	ld.shared.f64 	%fd100, [%r7+7936];
	fma.rn.f64 	%fd101, %fd99, %fd100, %fd98;
	bar.sync 	0;
	add.s32 	%r31, %r31, 1;
	add.s32 	%r30, %r30, 131072;
	add.s64 	%rd13, %rd13, 1048576;
	setp.ne.s32 	%p1, %r31, 128;
	@%p1 bra 	$L__BB0_1;
	cvta.to.global.u64 	%rd10, %rd5;
	add.s32 	%r27, %r1, %r2;
	shl.b32 	%r28, %r27, 12;
	add.s32 	%r29, %r28, %r4;
	mul.wide.s32 	%rd11, %r29, 8;
	add.s64 	%rd12, %rd10, %rd11;
	st.global.f64 	[%rd12], %fd101;
	ret;

}


// ===== COMPILED SASS (sm_100) =====

	.target	sm_100

	.elftype	@"ET_EXEC"


//--------------------- .note.nv.tkinfo           --------------------------
	.section	.note.nv.tkinfo,"",@"SHT_NOTE"
	.sectionflags	@"SHF_NOTE_NV_TKINFO"
	.tkinfo
        /*0018*/ 	.word	0x00000002
        /*0030*/ 	.string	""
        /*0030*/ 	.string	"ptxas"
        /*0030*/ 	.string	"Cuda compilation tools, release 13.0, V13.0.88"
        /*0030*/ 	.string	"Build cuda_13.0.r13.0/compiler.36424714_0"
        /*0030*/ 	.string	"-arch sm_100 -m 64 "



//--------------------- .note.nv.cuinfo           --------------------------
	.section	.note.nv.cuinfo,"",@"SHT_NOTE"
	.sectionflags	@"SHF_NOTE_NV_CUINFO"
        /*0018*/ 	.short	0x0002
        /*001a*/ 	.short	0x0064
        /*001c*/ 	.short	0x0082
	.zero		2


//--------------------- .nv.info                  --------------------------
	.section	.nv.info,"",@"SHT_CUDA_INFO"
	.align	4


	//----- nvinfo : EIATTR_REGCOUNT
	.align		4
        /*0000*/ 	.byte	0x04, 0x2f
        /*0002*/ 	.short	(.L_1 - .L_0)
	.align		4
.L_0:
        /*0004*/ 	.word	index@(_Z9ATAkernelPdS_)
        /*0008*/ 	.word	0x00000020


	//----- nvinfo : EIATTR_FRAME_SIZE
	.align		4
.L_1:
        /*000c*/ 	.byte	0x04, 0x11
        /*000e*/ 	.short	(.L_3 - .L_2)
	.align		4
.L_2:
        /*0010*/ 	.word	index@(_Z9ATAkernelPdS_)
        /*0014*/ 	.word	0x00000000


	//----- nvinfo : EIATTR_MIN_STACK_SIZE
	.align		4
.L_3:
        /*0018*/ 	.byte	0x04, 0x12
        /*001a*/ 	.short	(.L_5 - .L_4)
	.align		4
.L_4:
        /*001c*/ 	.word	index@(_Z9ATAkernelPdS_)
        /*0020*/ 	.word	0x00000000
.L_5:


//--------------------- .nv.compat                --------------------------
	.section	.nv.compat,"",@"SHT_CUDA_COMPAT_INFO"
	.align	4
        /*0000*/ 	.byte	0x02, 0x09, 0x00, 0x00, 0x02, 0x02, 0x01, 0x00, 0x02, 0x05, 0x05, 0x00, 0x03, 0x07, 0x01, 0x01
        /*0010*/ 	.byte	0x02, 0x03, 0x00, 0x00, 0x02, 0x06, 0x01, 0x00, 0x04, 0x0b, 0x08, 0x00, 0x01, 0x00, 0x00, 0x00
        /*0020*/ 	.byte	0x00, 0x00, 0x00, 0x00


//--------------------- .nv.info._Z9ATAkernelPdS_ --------------------------
	.section	.nv.info._Z9ATAkernelPdS_,"",@"SHT_CUDA_INFO"
	.sectionflags	@""
	.align	4


	//----- nvinfo : EIATTR_CUDA_API_VERSION
	.align		4
        /*0000*/ 	.byte	0x04, 0x37
        /*0002*/ 	.short	(.L_7 - .L_6)
.L_6:
        /*0004*/ 	.word	0x00000082


	//----- nvinfo : EIATTR_KPARAM_INFO
	.align		4
.L_7:
        /*0008*/ 	.byte	0x04, 0x17
        /*000a*/ 	.short	(.L_9 - .L_8)
.L_8:
        /*000c*/ 	.word	0x00000000
        /*0010*/ 	.short	0x0001
        /*0012*/ 	.short	0x0008
        /*0014*/ 	.byte	0x00, 0xf5, 0x21, 0x00


	//----- nvinfo : EIATTR_KPARAM_INFO
	.align		4
.L_9:
        /*0018*/ 	.byte	0x04, 0x17
        /*001a*/ 	.short	(.L_11 - .L_10)
.L_10:
        /*001c*/ 	.word	0x00000000
        /*0020*/ 	.short	0x0000
        /*0022*/ 	.short	0x0000
        /*0024*/ 	.byte	0x00, 0xf5, 0x21, 0x00


	//----- nvinfo : EIATTR_SPARSE_MMA_MASK
	.align		4
.L_11:
        /*0028*/ 	.byte	0x03, 0x50
        /*002a*/ 	.short	0x0000


	//----- nvinfo : EIATTR_MAXREG_COUNT
	.align		4
        /*002c*/ 	.byte	0x03, 0x1b
        /*002e*/ 	.short	0x00ff


	//----- nvinfo : EIATTR_NUM_BARRIERS
	.align		4
        /*0030*/ 	.byte	0x02, 0x4c
        /*0032*/ 	.byte	0x01
	.zero		1


	//----- nvinfo : EIATTR_MERCURY_ISA_VERSION
	.align		4
        /*0034*/ 	.byte	0x03, 0x5f
        /*0036*/ 	.short	0x0101


	//----- nvinfo : EIATTR_VRC_CTA_INIT_COUNT
	.align		4
        /*0038*/ 	.byte	0x02, 0x4a
	.zero		1
	.zero		1


	//----- nvinfo : EIATTR_EXIT_INSTR_OFFSETS
	.align		4
        /*003c*/ 	.byte	0x04, 0x1c
        /*003e*/ 	.short	(.L_13 - .L_12)


	//   ....[0]....
.L_12:
        /*0040*/ 	.word	0x00000900


	//----- nvinfo : EIATTR_CBANK_PARAM_SIZE
	.align		4
.L_13:
        /*0044*/ 	.byte	0x03, 0x19
        /*0046*/ 	.short	0x0010


	//----- nvinfo : EIATTR_PARAM_CBANK
	.align		4
        /*0048*/ 	.byte	0x04, 0x0a
        /*004a*/ 	.short	(.L_15 - .L_14)
	.align		4
.L_14:
        /*004c*/ 	.word	index@(.nv.constant0._Z9ATAkernelPdS_)
        /*0050*/ 	.short	0x0380
        /*0052*/ 	.short	0x0010


	//----- nvinfo : EIATTR_SW_WAR
	.align		4
.L_15:
        /*0054*/ 	.byte	0x04, 0x36
        /*0056*/ 	.short	(.L_17 - .L_16)
.L_16:
        /*0058*/ 	.word	0x00000008
.L_17:


//--------------------- .nv.callgraph             --------------------------
	.section	.nv.callgraph,"",@"SHT_CUDA_CALLGRAPH"
	.align	4
	.sectionentsize	8
	.align		4
        /*0000*/ 	.word	0x00000000
	.align		4
        /*0004*/ 	.word	0xffffffff
	.align		4
        /*0008*/ 	.word	0x00000000
	.align		4
        /*000c*/ 	.word	0xfffffffe
	.align		4
        /*0010*/ 	.word	0x00000000
	.align		4
        /*0014*/ 	.word	0xfffffffd
	.align		4
        /*0018*/ 	.word	0x00000000
	.align		4
        /*001c*/ 	.word	0xfffffffc


//--------------------- .text._Z9ATAkernelPdS_    --------------------------
	.section	.text._Z9ATAkernelPdS_,"ax",@progbits
	.align	128
        .global         _Z9ATAkernelPdS_
        .type           _Z9ATAkernelPdS_,@function
        .size           _Z9ATAkernelPdS_,(.L_x_2 - _Z9ATAkernelPdS_)
        .other          _Z9ATAkernelPdS_,@"STO_CUDA_ENTRY STV_DEFAULT"
_Z9ATAkernelPdS_:
.text._Z9ATAkernelPdS_:
[----:B------:R-:W-:Y:S01]  /*0000*/  LDC R1, c[0x0][0x37c] ;  /* 0x0000df00ff017b82 */ /* 0x000fe20000000800 */
[----:B------:R-:W0:Y:S07]  /*0010*/  S2R R6, SR_TID.X ;  /* 0x0000000000067919 */ /* 0x000e2e0000002100 */
[----:B------:R-:W1:Y:S01]  /*0020*/  S2UR UR5, SR_CTAID.Y ;  /* 0x00000000000579c3 */ /* 0x000e620000002600 */
[----:B------:R-:W1:Y:S01]  /*0030*/  LDCU UR4, c[0x0][0x364] ;  /* 0x00006c80ff0477ac */ /* 0x000e620008000800 */
[----:B------:R-:W-:Y:S01]  /*0040*/  CS2R R22, SRZ ;  /* 0x0000000000167805 */ /* 0x000fe2000001ff00 */
[----:B------:R-:W2:Y:S01]  /*0050*/  S2R R0, SR_TID.Y ;  /* 0x0000000000007919 */ /* 0x000ea20000002200 */
[----:B------:R-:W3:Y:S04]  /*0060*/  LDCU.64 UR8, c[0x0][0x358] ;  /* 0x00006b00ff0877ac */ /* 0x000ee80008000a00 */
[----:B------:R-:W4:Y:S08]  /*0070*/  S2UR UR6, SR_CgaCtaId ;  /* 0x00000000000679c3 */ /* 0x000f300000008800 */
[----:B------:R-:W5:Y:S08]  /*0080*/  LDC.64 R8, c[0x0][0x380] ;  /* 0x0000e000ff087b82 */ /* 0x000f700000000a00 */
[----:B------:R-:W3:Y:S01]  /*0090*/  S2UR UR10, SR_CTAID.X ;  /* 0x00000000000a79c3 */ /* 0x000ee20000002500 */
[----:B-1----:R-:W-:-:S03]  /*00a0*/  UIMAD UR5, UR5, UR4, URZ ;  /* 0x00000004050572a4 */ /* 0x002fc6000f8e02ff */
[----:B------:R-:W-:-:S03]  /*00b0*/  UMOV UR4, 0x400 ;  /* 0x0000040000047882 */ /* 0x000fc60000000000 */
[----:B0-----:R-:W-:Y:S01]  /*00c0*/  IADD3 R3, PT, PT, R6, UR5, RZ ;  /* 0x0000000506037c10 */ /* 0x001fe2000fffe0ff */
[----:B------:R-:W3:Y:S01]  /*00d0*/  LDC R5, c[0x0][0x360] ;  /* 0x0000d800ff057b82 */ /* 0x000ee20000000800 */
[----:B----4-:R-:W-:Y:S02]  /*00e0*/  ULEA UR7, UR6, UR4, 0x18 ;  /* 0x0000000406077291 */ /* 0x010fe4000f8ec0ff */
[----:B------:R-:W-:Y:S01]  /*00f0*/  UIADD3 UR4, UPT, UPT, UR4, 0x2000, URZ ;  /* 0x0000200004047890 */ /* 0x000fe2000fffe0ff */
[----:B--2---:R-:W-:-:S03]  /*0100*/  IMAD R3, R0, 0x1000, R3 ;  /* 0x0000100000037824 */ /* 0x004fc600078e0203 */
[----:B------:R-:W-:Y:S01]  /*0110*/  ULEA UR4, UR6, UR4, 0x18 ;  /* 0x0000000406047291 */ /* 0x000fe2000f8ec0ff */
[----:B-----5:R-:W-:-:S05]  /*0120*/  IMAD.WIDE.U32 R2, R3, 0x8, R8 ;  /* 0x0000000803027825 */ /* 0x020fca00078e0008 */
[----:B------:R-:W-:Y:S02]  /*0130*/  MOV R25, R3 ;  /* 0x0000000300197202 */ /* 0x000fe40000000f00 */
[----:B------:R-:W-:Y:S02]  /*0140*/  LEA R3, R0, UR7, 0x8 ;  /* 0x0000000700037c11 */ /* 0x000fe4000f8e40ff */
[----:B------:R-:W-:Y:S01]  /*0150*/  LEA R7, R6, UR4, 0x3 ;  /* 0x0000000406077c11 */ /* 0x000fe2000f8e18ff */
[----:B------:R-:W-:Y:S02]  /*0160*/  UMOV UR4, URZ ;  /* 0x000000ff00047c82 */ /* 0x000fe40008000000 */
[--C-:B------:R-:W-:Y:S02]  /*0170*/  IMAD R24, R0, -0xf8, R3.reuse ;  /* 0xffffff0800187824 */ /* 0x100fe400078e0203 */
[----:B---3--:R-:W-:Y:S02]  /*0180*/  IMAD R5, R5, UR10, R6 ;  /* 0x0000000a05057c24 */ /* 0x008fe4000f8e0206 */
[----:B------:R-:W-:-:S02]  /*0190*/  IMAD R6, R6, 0x8, R3 ;  /* 0x0000000806067824 */ /* 0x000fc400078e0203 */
[C---:B------:R-:W-:Y:S01]  /*01a0*/  IMAD R3, R0.reuse, 0x100, R7 ;  /* 0x0000010000037824 */ /* 0x040fe200078e0207 */
[----:B------:R-:W-:-:S07]  /*01b0*/  LEA R4, R0, R5, 0xc ;  /* 0x0000000500047211 */ /* 0x000fce00078e60ff */
.L_x_0:
[----:B------:R-:W-:Y:S01]  /*01c0*/  MOV R28, R2 ;  /* 0x00000002001c7202 */ /* 0x000fe20000000f00 */
[----:B------:R-:W-:Y:S02]  /*01d0*/  IMAD.MOV.U32 R29, RZ, RZ, R25 ;  /* 0x000000ffff1d7224 */ /* 0x000fe400078e0019 */
[----:B------:R-:W-:-:S04]  /*01e0*/  IMAD.WIDE R26, R4, 0x8, R8 ;  /* 0x00000008041a7825 */ /* 0x000fc800078e0208 */
[----:B------:R-:W2:Y:S04]  /*01f0*/  LDG.E.64 R28, desc[UR8][R28.64] ;  /* 0x000000081c1c7981 */ /* 0x000ea8000c1e1b00 */
[----:B------:R-:W3:Y:S01]  /*0200*/  LDG.E.64 R26, desc[UR8][R26.64] ;  /* 0x000000081a1a7981 */ /* 0x000ee2000c1e1b00 */
[----:B------:R-:W-:Y:S01]  /*0210*/  UIADD3 UR4, UPT, UPT, UR4, 0x1, URZ ;  /* 0x0000000104047890 */ /* 0x000fe2000fffe0ff */
[----:B------:R-:W-:Y:S02]  /*0220*/  IADD3 R2, P0, PT, R2, 0x100000, RZ ;  /* 0x0010000002027810 */ /* 0x000fe40007f1e0ff */
[----:B------:R-:W-:Y:S01]  /*0230*/  IADD3 R4, PT, PT, R4, 0x20000, RZ ;  /* 0x0002000004047810 */ /* 0x000fe20007ffe0ff */
[----:B------:R-:W-:Y:S02]  /*0240*/  UISETP.NE.AND UP0, UPT, UR4, 0x80, UPT ;  /* 0x000000800400788c */ /* 0x000fe4000bf05270 */
[----:B------:R-:W-:Y:S01]  /*0250*/  IMAD.X R25, RZ, RZ, R25, P0 ;  /* 0x000000ffff197224 */ /* 0x000fe200000e0619 */
[----:B--2---:R-:W-:Y:S04]  /*0260*/  STS.64 [R6], R28 ;  /* 0x0000001c06007388 */ /* 0x004fe80000000a00 */
[----:B---3--:R-:W-:Y:S01]  /*0270*/  STS.64 [R3], R26 ;  /* 0x0000001a03007388 */ /* 0x008fe20000000a00 */
[----:B------:R-:W-:Y:S06]  /*0280*/  BAR.SYNC.DEFER_BLOCKING 0x0 ;  /* 0x0000000000007b1d */ /* 0x000fec0000010000 */
[----:B------:R-:W-:Y:S04]  /*0290*/  LDS.64 R14, [R24] ;  /* 0x00000000180e7984 */ /* 0x000fe80000000a00 */
[----:B------:R-:W0:Y:S04]  /*02a0*/  LDS.64 R20, [R7] ;  /* 0x0000000007147984 */ /* 0x000e280000000a00 */
[----:B------:R-:W-:Y:S04]  /*02b0*/  LDS.64 R12, [R24+0x100] ;  /* 0x00010000180c7984 */ /* 0x000fe80000000a00 */
[----:B------:R-:W1:Y:S04]  /*02c0*/  LDS.64 R18, [R7+0x100] ;  /* 0x0001000007127984 */ /* 0x000e680000000a00 */
[----:B------:R-:W-:Y:S04]  /*02d0*/  LDS.64 R10, [R24+0x200] ;  /* 0x00020000180a7984 */ /* 0x000fe80000000a00 */
[----:B------:R-:W2:Y:S01]  /*02e0*/  LDS.64 R16, [R7+0x200] ;  /* 0x0002000007107984 */ /* 0x000ea20000000a00 */
[----:B0-----:R-:W-:-:S03]  /*02f0*/  DFMA R20, R14, R20, R22 ;  /* 0x000000140e14722b */ /* 0x001fc60000000016 */
[----:B------:R-:W-:Y:S04]  /*0300*/  LDS.64 R14, [R24+0x300] ;  /* 0x00030000180e7984 */ /* 0x000fe80000000a00 */
[----:B------:R-:W0:Y:S01]  /*0310*/  LDS.64 R22, [R7+0x300] ;  /* 0x0003000007167984 */ /* 0x000e220000000a00 */
[----:B-1----:R-:W-:-:S03]  /*0320*/  DFMA R18, R12, R18, R20 ;  /* 0x000000120c12722b */ /* 0x002fc60000000014 */
[----:B------:R-:W-:Y:S04]  /*0330*/  LDS.64 R12, [R24+0x400] ;  /* 0x00040000180c7984 */ /* 0x000fe80000000a00 */
[----:B------:R-:W1:Y:S01]  /*0340*/  LDS.64 R20, [R7+0x400] ;  /* 0x0004000007147984 */ /* 0x000e620000000a00 */
[----:B--2---:R-:W-:-:S03]  /*0350*/  DFMA R16, R10, R16, R18 ;  /* 0x000000100a10722b */ /* 0x004fc60000000012 */
        /* <DEDUP_REMOVED lines=80> */
[----:B--2---:R-:W-:-:S08]  /*0860*/  DFMA R10, R10, R12, R18 ;  /* 0x0000000c0a0a722b */ /* 0x004fd00000000012 */
[----:B0-----:R-:W-:-:S08]  /*0870*/  DFMA R10, R14, R16, R10 ;  /* 0x000000100e0a722b */ /* 0x001fd0000000000a */
[----:B-1----:R-:W-:Y:S01]  /*0880*/  DFMA R22, R20, R22, R10 ;  /* 0x000000161416722b */ /* 0x002fe2000000000a */
[----:B------:R-:W-:Y:S06]  /*0890*/  BAR.SYNC.DEFER_BLOCKING 0x0 ;  /* 0x0000000000007b1d */ /* 0x000fec0000010000 */
[----:B------:R-:W-:Y:S05]  /*08a0*/  BRA.U UP0, `(.L_x_0) ;  /* 0xfffffff900447547 */ /* 0x000fea000b83ffff */
[----:B------:R-:W0:Y:S01]  /*08b0*/  LDC.64 R2, c[0x0][0x388] ;  /* 0x0000e200ff027b82 */ /* 0x000e220000000a00 */
[----:B------:R-:W-:-:S04]  /*08c0*/  IADD3 R0, PT, PT, R0, UR5, RZ ;  /* 0x0000000500007c10 */ /* 0x000fc8000fffe0ff */
[----:B------:R-:W-:-:S05]  /*08d0*/  LEA R5, R0, R5, 0xc ;  /* 0x0000000500057211 */ /* 0x000fca00078e60ff */
[----:B0-----:R-:W-:-:S05]  /*08e0*/  IMAD.WIDE R2, R5, 0x8, R2 ;  /* 0x0000000805027825 */ /* 0x001fca00078e0202 */
[----:B------:R-:W-:Y:S01]  /*08f0*/  STG.E.64 desc[UR8][R2.64], R22 ;  /* 0x0000001602007986 */ /* 0x000fe2000c101b08 */
[----:B------:R-:W-:Y:S05]  /*0900*/  EXIT ;  /* 0x000000000000794d */ /* 0x000fea0003800000 */
.L_x_1:
[----:B------:R-:W-:-:S00]  /*0910*/  BRA `(.L_x_1) ;  /* 0xfffffffc00fc7947 */ /* 0x000fc0000383ffff */
[----:B------:R-:W-:-:S00]  /*0920*/  NOP ;  /* 0x0000000000007918 */ /* 0x000fc00000000000 */
        /* <DEDUP_REMOVED lines=13> */
.L_x_2:


//--------------------- .nv.shared._Z9ATAkernelPdS_ --------------------------
	.section	.nv.shared._Z9ATAkernelPdS_,"aw",@nobits
	.sectionflags	@""
	.align	8
.nv.shared._Z9ATAkernelPdS_:
	.zero		17408


//--------------------- .nv.shared.reserved.0     --------------------------
	.section	.nv.shared.reserved.0,"aw",@nobits
	.weak		__nv_reservedSMEM_offset_0_alias
	.size		__nv_reservedSMEM_offset_0_alias, 0, 64
	.other		__nv_reservedSMEM_offset_0_alias,@"STO_CUDA_RESERVED_SHARED STV_DEFAULT"
__nv_reservedSMEM_offset_0_alias:
	.zero		0
	.zero		64


//--------------------- .nv.constant0._Z9ATAkernelPdS_ --------------------------
	.section	.nv.constant0._Z9ATAkernelPdS_,"a",@progbits
	.sectionflags	@""
	.align	4
.nv.constant0._Z9ATAkernelPdS_:
	.zero		912


//--------------------- SYMBOLS --------------------------

	.type		.nv.reservedSmem.offset0,@object
	.size		.nv.reservedSmem.offset0,0x4
	.type		.nv.reservedSmem.cap,@object
	.size		.nv.reservedSmem.cap,0x4
